	.headerflags	@"EF_CUDA_TEXMODE_UNIFIED EF_CUDA_64BIT_ADDRESS EF_CUDA_ACCELERATORS EF_CUDA_SM90 EF_CUDA_VIRTUAL_SM(EF_CUDA_SM90)"
	.elftype	@"ET_EXEC"


//--------------------- .nv.info                  --------------------------
	.section	.nv.info,"",@"SHT_CUDA_INFO"
	.align	4


	//----- nvinfo : EIATTR_REGCOUNT
	.align		4
        /*0000*/ 	.byte	0x04, 0x2f
        /*0002*/ 	.short	(.L_1 - .L_0)
	.align		4
.L_0:
        /*0004*/ 	.word	index@(triton_per_fused_add_div_mean_mul_pow_rsub_sub_0)
        /*0008*/ 	.word	0x00000015


	//----- nvinfo : EIATTR_MIN_STACK_SIZE
	.align		4
.L_1:
        /*000c*/ 	.byte	0x04, 0x12
        /*000e*/ 	.short	(.L_3 - .L_2)
	.align		4
.L_2:
        /*0010*/ 	.word	index@(triton_per_fused_add_div_mean_mul_pow_rsub_sub_0)
        /*0014*/ 	.word	0x00000000


	//----- nvinfo : EIATTR_FRAME_SIZE
	.align		4
.L_3:
        /*0018*/ 	.byte	0x04, 0x11
        /*001a*/ 	.short	(.L_5 - .L_4)
	.align		4
.L_4:
        /*001c*/ 	.word	index@(triton_per_fused_add_div_mean_mul_pow_rsub_sub_0)
        /*0020*/ 	.word	0x00000000


	//----- nvinfo : EIATTR_MIN_STACK_SIZE
	.align		4
.L_5:
        /*0024*/ 	.byte	0x04, 0x12
        /*0026*/ 	.short	(.L_7 - .L_6)
	.align		4
.L_6:
        /*0028*/ 	.word	index@(triton_per_fused_add_div_mean_mul_pow_rsub_sub_0)
        /*002c*/ 	.word	0x00000000
.L_7:


//--------------------- .nv.info.triton_per_fused_add_div_mean_mul_pow_rsub_sub_0 --------------------------
	.section	.nv.info.triton_per_fused_add_div_mean_mul_pow_rsub_sub_0,"",@"SHT_CUDA_INFO"
	.sectionflags	@""
	.align	4


	//----- nvinfo : EIATTR_CUDA_API_VERSION
	.align		4
        /*0000*/ 	.byte	0x04, 0x37
        /*0002*/ 	.short	(.L_9 - .L_8)
.L_8:
        /*0004*/ 	.word	0x0000007c


	//----- nvinfo : EIATTR_KPARAM_INFO
	.align		4
.L_9:
        /*0008*/ 	.byte	0x04, 0x17
        /*000a*/ 	.short	(.L_11 - .L_10)
.L_10:
        /*000c*/ 	.word	0x00000000
        /*0010*/ 	.short	0x0003
        /*0012*/ 	.short	0x0018
        /*0014*/ 	.byte	0x00, 0xf0, 0x11, 0x00


	//----- nvinfo : EIATTR_KPARAM_INFO
	.align		4
.L_11:
        /*0018*/ 	.byte	0x04, 0x17
        /*001a*/ 	.short	(.L_13 - .L_12)
.L_12:
        /*001c*/ 	.word	0x00000000
        /*0020*/ 	.short	0x0002
        /*0022*/ 	.short	0x0010
        /*0024*/ 	.byte	0x00, 0xf4, 0x21, 0x00


	//----- nvinfo : EIATTR_KPARAM_INFO
	.align		4
.L_13:
        /*0028*/ 	.byte	0x04, 0x17
        /*002a*/ 	.short	(.L_15 - .L_14)
.L_14:
        /*002c*/ 	.word	0x00000000
        /*0030*/ 	.short	0x0001
        /*0032*/ 	.short	0x0008
        /*0034*/ 	.byte	0x00, 0xf4, 0x21, 0x00


	//----- nvinfo : EIATTR_KPARAM_INFO
	.align		4
.L_15:
        /*0038*/ 	.byte	0x04, 0x17
        /*003a*/ 	.short	(.L_17 - .L_16)
.L_16:
        /*003c*/ 	.word	0x00000000
        /*0040*/ 	.short	0x0000
        /*0042*/ 	.short	0x0000
        /*0044*/ 	.byte	0x00, 0xf4, 0x21, 0x00


	//----- nvinfo : EIATTR_SPARSE_MMA_MASK
	.align		4
.L_17:
        /*0048*/ 	.byte	0x03, 0x50
        /*004a*/ 	.short	0x0000


	//----- nvinfo : EIATTR_MAXREG_COUNT
	.align		4
        /*004c*/ 	.byte	0x03, 0x1b
        /*004e*/ 	.short	0x00ff


	//----- nvinfo : EIATTR_COOP_GROUP_MASK_REGIDS
	.align		4
        /*0050*/ 	.byte	0x04, 0x29
        /*0052*/ 	.short	(.L_19 - .L_18)


	//   ....[0]....
.L_18:
        /*0054*/ 	.word	0xffffffff


	//   ....[1]....
        /*0058*/ 	.word	0xffffffff


	//   ....[2]....
        /*005c*/ 	.word	0xffffffff


	//   ....[3]....
        /*0060*/ 	.word	0xffffffff


	//   ....[4]....
        /*0064*/ 	.word	0xffffffff


	//   ....[5]....
        /*0068*/ 	.word	0xffffffff


	//----- nvinfo : EIATTR_COOP_GROUP_INSTR_OFFSETS
	.align		4
.L_19:
        /*006c*/ 	.byte	0x04, 0x28
        /*006e*/ 	.short	(.L_21 - .L_20)


	//   ....[0]....
.L_20:
        /*0070*/ 	.word	0x000005f0


	//   ....[1]....
        /*0074*/ 	.word	0x00000610


	//   ....[2]....
        /*0078*/ 	.word	0x00000630


	//   ....[3]....
        /*007c*/ 	.word	0x00000650


	//   ....[4]....
        /*0080*/ 	.word	0x00000680


	//   ....[5]....
        /*0084*/ 	.word	0x00000730


	//----- nvinfo : EIATTR_EXIT_INSTR_OFFSETS
	.align		4
.L_21:
        /*0088*/ 	.byte	0x04, 0x1c
        /*008a*/ 	.short	(.L_23 - .L_22)


	//   ....[0]....
.L_22:
        /*008c*/ 	.word	0x000007a0


	//   ....[1]....
        /*0090*/ 	.word	0x000007e0


	//----- nvinfo : EIATTR_REQNTID
	.align		4
.L_23:
        /*0094*/ 	.byte	0x04, 0x10
        /*0096*/ 	.short	(.L_25 - .L_24)
.L_24:
        /*0098*/ 	.word	0x00000040
        /*009c*/ 	.word	0x00000001
        /*00a0*/ 	.word	0x00000001


	//----- nvinfo : EIATTR_CBANK_PARAM_SIZE
	.align		4
.L_25:
        /*00a4*/ 	.byte	0x03, 0x19
        /*00a6*/ 	.short	0x001c


	//----- nvinfo : EIATTR_PARAM_CBANK
	.align		4
        /*00a8*/ 	.byte	0x04, 0x0a
        /*00aa*/ 	.short	(.L_27 - .L_26)
	.align		4
.L_26:
        /*00ac*/ 	.word	index@(.nv.constant0.triton_per_fused_add_div_mean_mul_pow_rsub_sub_0)
        /*00b0*/ 	.short	0x0210
        /*00b2*/ 	.short	0x001c


	//----- nvinfo : EIATTR_SW_WAR
	.align		4
.L_27:
        /*00b4*/ 	.byte	0x04, 0x36
        /*00b6*/ 	.short	(.L_29 - .L_28)
.L_28:
        /*00b8*/ 	.word	0x00000008
.L_29:


//--------------------- .nv.callgraph             --------------------------
	.section	.nv.callgraph,"",@"SHT_CUDA_CALLGRAPH"
	.align	4
	.sectionentsize	8
	.align		4
        /*0000*/ 	.word	0x00000000
	.align		4
        /*0004*/ 	.word	0xffffffff
	.align		4
        /*0008*/ 	.word	0x00000000
	.align		4
        /*000c*/ 	.word	0xfffffffe
	.align		4
        /*0010*/ 	.word	0x00000000
	.align		4
        /*0014*/ 	.word	0xfffffffd
	.align		4
        /*0018*/ 	.word	0x00000000
	.align		4
        /*001c*/ 	.word	0xfffffffc


//--------------------- .text.triton_per_fused_add_div_mean_mul_pow_rsub_sub_0 --------------------------
	.section	.text.triton_per_fused_add_div_mean_mul_pow_rsub_sub_0,"ax",@progbits
	.sectionflags	@"SHF_BARRIERS=1"
	.align	128
        .global         triton_per_fused_add_div_mean_mul_pow_rsub_sub_0
        .type           triton_per_fused_add_div_mean_mul_pow_rsub_sub_0,@function
        .size           triton_per_fused_add_div_mean_mul_pow_rsub_sub_0,(.L_x_1 - triton_per_fused_add_div_mean_mul_pow_rsub_sub_0)
        .other          triton_per_fused_add_div_mean_mul_pow_rsub_sub_0,@"STO_CUDA_ENTRY STV_DEFAULT"
triton_per_fused_add_div_mean_mul_pow_rsub_sub_0:
.text.triton_per_fused_add_div_mean_mul_pow_rsub_sub_0:
[----:B------:R-:W0:Y:S01]  /*0000*/  LDC R1, c[0x0][0x28] ;  /* 0x00000a00ff017b82 */ /* 0x000e220000000800 */
[----:B------:R-:W1:Y:S07]  /*0010*/  S2R R0, SR_TID.X ;  /* 0x0000000000007919 */ /* 0x000e6e0000002100 */
[----:B------:R-:W2:Y:S01]  /*0020*/  LDC.64 R10, c[0x0][0x218] ;  /* 0x00008600ff0a7b82 */ /* 0x000ea20000000a00 */
[----:B------:R-:W-:-:S07]  /*0030*/  ULDC.64 UR6, c[0x0][0x208] ;  /* 0x0000820000067ab9 */ /* 0x000fce0000000a00 */
[----:B------:R-:W3:Y:S01]  /*0040*/  LDC.64 R12, c[0x0][0x220] ;  /* 0x00008800ff0c7b82 */ /* 0x000ee20000000a00 */
[----:B-1----:R-:W-:-:S04]  /*0050*/  SHF.L.U32 R2, R0, 0x2, RZ ;  /* 0x0000000200027819 */ /* 0x002fc800000006ff */
[----:B------:R-:W-:-:S04]  /*0060*/  LOP3.LUT R5, R2, 0xc0, RZ, 0xc0, !PT ;  /* 0x000000c002057812 */ /* 0x000fc800078ec0ff */
[----:B------:R-:W-:-:S05]  /*0070*/  LOP3.LUT R5, R5, 0xf, R0, 0xf8, !PT ;  /* 0x0000000f05057812 */ /* 0x000fca00078ef800 */
[----:B--2---:R-:W-:-:S04]  /*0080*/  IMAD.WIDE.U32 R10, R5, 0x4, R10 ;  /* 0x00000004050a7825 */ /* 0x004fc800078e000a */
[----:B---3--:R-:W-:Y:S01]  /*0090*/  IMAD.WIDE.U32 R12, R5, 0x4, R12 ;  /* 0x00000004050c7825 */ /* 0x008fe200078e000c */
[----:B------:R-:W2:Y:S04]  /*00a0*/  LDG.E R8, desc[UR6][R10.64+0x80] ;  /* 0x000080060a087981 */ /* 0x000ea8000c1e1900 */
[----:B------:R-:W2:Y:S04]  /*00b0*/  LDG.E R7, desc[UR6][R12.64+0x80] ;  /* 0x000080060c077981 */ /* 0x000ea8000c1e1900 */
[----:B------:R-:W3:Y:S04]  /*00c0*/  LDG.E R15, desc[UR6][R10.64+0xc0] ;  /* 0x0000c0060a0f7981 */ /* 0x000ee8000c1e1900 */
[----:B------:R-:W4:Y:S04]  /*00d0*/  LDG.E R5, desc[UR6][R10.64] ;  /* 0x000000060a057981 */ /* 0x000f28000c1e1900 */
[----:B------:R1:W5:Y:S04]  /*00e0*/  LDG.E R14, desc[UR6][R10.64+0x40] ;  /* 0x000040060a0e7981 */ /* 0x000368000c1e1900 */
[----:B------:R-:W4:Y:S04]  /*00f0*/  LDG.E R4, desc[UR6][R12.64] ;  /* 0x000000060c047981 */ /* 0x000f28000c1e1900 */
[----:B------:R-:W4:Y:S04]  /*0100*/  LDG.E R6, desc[UR6][R12.64+0xc0] ;  /* 0x0000c0060c067981 */ /* 0x000f28000c1e1900 */
[----:B------:R-:W4:Y:S01]  /*0110*/  LDG.E R9, desc[UR6][R12.64+0x40] ;  /* 0x000040060c097981 */ /* 0x000f22000c1e1900 */
[----:B------:R-:W1:Y:S01]  /*0120*/  S2UR UR5, SR_CgaCtaId ;  /* 0x00000000000579c3 */ /* 0x000e620000008800 */
[----:B------:R-:W-:-:S02]  /*0130*/  UMOV UR4, 0x400 ;  /* 0x0000040000047882 */ /* 0x000fc40000000000 */
[----:B01----:R-:W-:Y:S01]  /*0140*/  UPRMT UR4, UR5, 0x654, UR4 ;  /* 0x0000065405047896 */ /* 0x003fe20008000004 */
[C---:B--2---:R-:W-:Y:S02]  /*0150*/  FSETP.GEU.AND P0, PT, R8.reuse, R7, PT ;  /* 0x000000070800720b */ /* 0x044fe40003f0e000 */
[----:B---3--:R-:W-:Y:S02]  /*0160*/  FSETP.NAN.AND P3, PT, R15, R15, PT ;  /* 0x0000000f0f00720b */ /* 0x008fe40003f68000 */
[C---:B------:R-:W-:Y:S02]  /*0170*/  SEL R11, R8.reuse, R7, !P0 ;  /* 0x00000007080b7207 */ /* 0x040fe40004000000 */
[----:B------:R-:W-:Y:S02]  /*0180*/  FSETP.NAN.AND P2, PT, R8, R8, PT ;  /* 0x000000080800720b */ /* 0x000fe40003f48000 */
[----:B-----5:R-:W-:Y:S02]  /*0190*/  FSETP.NAN.AND P0, PT, R14, R14, PT ;  /* 0x0000000e0e00720b */ /* 0x020fe40003f08000 */
[----:B----4-:R-:W-:-:S02]  /*01a0*/  FSETP.GT.AND P4, PT, R5, R4, PT ;  /* 0x000000040500720b */ /* 0x010fc40003f84000 */
[----:B------:R-:W-:Y:S02]  /*01b0*/  FSETP.NAN.AND P1, PT, R5, R5, PT ;  /* 0x000000050500720b */ /* 0x000fe40003f28000 */
[----:B------:R-:W-:Y:S02]  /*01c0*/  FSETP.GEU.AND P5, PT, R15, R6, PT ;  /* 0x000000060f00720b */ /* 0x000fe40003fae000 */
[CC--:B------:R-:W-:Y:S02]  /*01d0*/  FSETP.GT.AND P6, PT, R14.reuse, R9.reuse, PT ;  /* 0x000000090e00720b */ /* 0x0c0fe40003fc4000 */
[----:B------:R-:W-:Y:S02]  /*01e0*/  SEL R16, R5, R4, P4 ;  /* 0x0000000405107207 */ /* 0x000fe40002000000 */
[----:B------:R-:W-:Y:S02]  /*01f0*/  SEL R10, R15, R6, !P5 ;  /* 0x000000060f0a7207 */ /* 0x000fe40006800000 */
[----:B------:R-:W-:-:S02]  /*0200*/  SEL R13, R14, R9, P6 ;  /* 0x000000090e0d7207 */ /* 0x000fc40003000000 */
[----:B------:R-:W-:Y:S02]  /*0210*/  FSETP.GT.AND P6, PT, R15, R6, PT ;  /* 0x000000060f00720b */ /* 0x000fe40003fc4000 */
[----:B------:R-:W-:Y:S02]  /*0220*/  SEL R11, R8, R11, P2 ;  /* 0x0000000b080b7207 */ /* 0x000fe40001000000 */
[----:B------:R-:W-:Y:S01]  /*0230*/  SEL R16, R5, R16, P1 ;  /* 0x0000001005107207 */ /* 0x000fe20000800000 */
[C-C-:B------:R-:W-:Y:S01]  /*0240*/  FADD R18, R15.reuse, -R14.reuse ;  /* 0x8000000e0f127221 */ /* 0x140fe20000000000 */
[C---:B------:R-:W-:Y:S01]  /*0250*/  SEL R12, R15.reuse, R10, P3 ;  /* 0x0000000a0f0c7207 */ /* 0x040fe20001800000 */
[----:B------:R-:W-:Y:S01]  /*0260*/  FADD R10, R15, R14 ;  /* 0x0000000e0f0a7221 */ /* 0x000fe20000000000 */
[C---:B------:R-:W-:Y:S02]  /*0270*/  SEL R13, R14.reuse, R13, P0 ;  /* 0x0000000d0e0d7207 */ /* 0x040fe40000000000 */
[----:B------:R-:W-:-:S02]  /*0280*/  FSETP.GEU.AND P5, PT, R14, R9, PT ;  /* 0x000000090e00720b */ /* 0x000fc40003fae000 */
[----:B------:R-:W-:Y:S01]  /*0290*/  @!P3 SEL R15, R15, R6, P6 ;  /* 0x000000060f0fb207 */ /* 0x000fe20003000000 */
[----:B------:R-:W-:Y:S01]  /*02a0*/  FADD R16, R11, -R16 ;  /* 0x800000100b107221 */ /* 0x000fe20000000000 */
[----:B------:R-:W-:Y:S02]  /*02b0*/  FSETP.GT.AND P4, PT, R8, R7, PT ;  /* 0x000000070800720b */ /* 0x000fe40003f84000 */
[CC--:B------:R-:W-:Y:S01]  /*02c0*/  FSETP.GEU.AND P3, PT, R5.reuse, R4.reuse, PT ;  /* 0x000000040500720b */ /* 0x0c0fe20003f6e000 */
[----:B------:R-:W-:Y:S01]  /*02d0*/  FADD R12, R12, -R13 ;  /* 0x8000000d0c0c7221 */ /* 0x000fe20000000000 */
[----:B------:R-:W-:Y:S01]  /*02e0*/  @!P0 SEL R14, R14, R9, !P5 ;  /* 0x000000090e0e8207 */ /* 0x000fe20006800000 */
[C-C-:B------:R-:W-:Y:S01]  /*02f0*/  FADD R13, R8.reuse, -R5.reuse ;  /* 0x80000005080d7221 */ /* 0x140fe20000000000 */
[C---:B------:R-:W-:Y:S01]  /*0300*/  FADD R11, R8.reuse, R5 ;  /* 0x00000005080b7221 */ /* 0x040fe20000000000 */
[----:B------:R-:W-:Y:S02]  /*0310*/  @!P2 SEL R8, R8, R7, P4 ;  /* 0x000000070808a207 */ /* 0x000fe40002000000 */
[----:B------:R-:W-:Y:S01]  /*0320*/  @!P1 SEL R5, R5, R4, !P3 ;  /* 0x0000000405059207 */ /* 0x000fe20005800000 */
[----:B------:R-:W-:Y:S01]  /*0330*/  FADD R17, R15, -R14 ;  /* 0x8000000e0f117221 */ /* 0x000fe20000000000 */
[----:B------:R-:W-:Y:S01]  /*0340*/  FSETP.GTU.AND P1, PT, R16, RZ, PT ;  /* 0x000000ff1000720b */ /* 0x000fe20003f2c000 */
[----:B------:R-:W-:Y:S01]  /*0350*/  FADD R14, R7, -R4 ;  /* 0x80000004070e7221 */ /* 0x000fe20000000000 */
[----:B------:R-:W-:Y:S01]  /*0360*/  FADD R15, R6, -R9 ;  /* 0x80000009060f7221 */ /* 0x000fe20000000000 */
[----:B------:R-:W-:Y:S01]  /*0370*/  FADD R8, R8, -R5 ;  /* 0x8000000508087221 */ /* 0x000fe20000000000 */
[----:B------:R-:W-:-:S02]  /*0380*/  FSETP.GTU.AND P0, PT, R12, RZ, PT ;  /* 0x000000ff0c00720b */ /* 0x000fc40003f0c000 */
[----:B------:R-:W-:Y:S01]  /*0390*/  FSEL R5, R16, RZ, P1 ;  /* 0x000000ff10057208 */ /* 0x000fe20000800000 */
[----:B------:R-:W-:Y:S01]  /*03a0*/  FMUL R14, R14, R15 ;  /* 0x0000000f0e0e7220 */ /* 0x000fe20000400000 */
[----:B------:R-:W-:Y:S02]  /*03b0*/  FSETP.GTU.AND P1, PT, R17, RZ, PT ;  /* 0x000000ff1100720b */ /* 0x000fe40003f2c000 */
[----:B------:R-:W-:Y:S01]  /*03c0*/  FSEL R12, R12, RZ, P0 ;  /* 0x000000ff0c0c7208 */ /* 0x000fe20000000000 */
[----:B------:R-:W-:Y:S01]  /*03d0*/  FFMA R14, R13, R18, R14 ;  /* 0x000000120d0e7223 */ /* 0x000fe2000000000e */
[C---:B------:R-:W-:Y:S02]  /*03e0*/  FSETP.GTU.AND P0, PT, R8.reuse, RZ, PT ;  /* 0x000000ff0800720b */ /* 0x040fe40003f0c000 */
[----:B------:R-:W-:Y:S01]  /*03f0*/  FSEL R17, R17, RZ, P1 ;  /* 0x000000ff11117208 */ /* 0x000fe20000800000 */
[----:B------:R-:W-:Y:S01]  /*0400*/  FFMA R14, -R5, R12, R14 ;  /* 0x0000000c050e7223 */ /* 0x000fe2000000010e */
[----:B------:R-:W-:-:S03]  /*0410*/  FSEL R8, R8, RZ, P0 ;  /* 0x000000ff08087208 */ /* 0x000fc60000000000 */
[----:B------:R-:W-:Y:S01]  /*0420*/  FMUL R17, R17, R17 ;  /* 0x0000001111117220 */ /* 0x000fe20000400000 */
[----:B------:R-:W-:-:S03]  /*0430*/  FADD R14, R14, 9.9999999747524270788e-07 ;  /* 0x358637bd0e0e7421 */ /* 0x000fc60000000000 */
[----:B------:R-:W-:Y:S02]  /*0440*/  FFMA R17, R8, R8, R17 ;  /* 0x0000000808117223 */ /* 0x000fe40000000011 */
[C---:B------:R-:W-:Y:S02]  /*0450*/  FSETP.GT.AND P1, PT, |R14|.reuse, 8.50705917302346158658e+37, PT ;  /* 0x7e8000000e00780b */ /* 0x040fe40003f24200 */
[----:B------:R-:W-:Y:S01]  /*0460*/  FADD R17, R17, 9.9999999747524270788e-07 ;  /* 0x358637bd11117421 */ /* 0x000fe20000000000 */
[----:B------:R-:W-:-:S04]  /*0470*/  FSETP.GEU.AND P3, PT, |R14|, 1.175494350822287508e-38, PT ;  /* 0x008000000e00780b */ /* 0x000fc80003f6e200 */
[C---:B------:R-:W-:Y:S02]  /*0480*/  FSETP.GT.AND P0, PT, |R17|.reuse, 8.50705917302346158658e+37, PT ;  /* 0x7e8000001100780b */ /* 0x040fe40003f04200 */
[----:B------:R-:W-:-:S04]  /*0490*/  FSETP.GEU.AND P2, PT, |R17|, 1.175494350822287508e-38, PT ;  /* 0x008000001100780b */ /* 0x000fc80003f4e200 */
[----:B------:R-:W-:Y:S01]  /*04a0*/  @P1 FMUL R14, R14, 0.25 ;  /* 0x3e8000000e0e1820 */ /* 0x000fe20000400000 */
[----:B------:R-:W-:Y:S01]  /*04b0*/  FADD R4, R7, R4 ;  /* 0x0000000407047221 */ /* 0x000fe20000000000 */
[----:B------:R-:W-:Y:S02]  /*04c0*/  FADD R9, R6, R9 ;  /* 0x0000000906097221 */ /* 0x000fe40000000000 */
[----:B------:R-:W-:-:S03]  /*04d0*/  @!P3 FMUL R14, R14, 16777216 ;  /* 0x4b8000000e0eb820 */ /* 0x000fc60000400000 */
[----:B------:R-:W-:Y:S01]  /*04e0*/  @P0 FMUL R17, R17, 0.25 ;  /* 0x3e80000011110820 */ /* 0x000fe20000400000 */
[----:B------:R-:W-:Y:S01]  /*04f0*/  FADD R4, R4, -R11 ;  /* 0x8000000b04047221 */ /* 0x000fe20000000000 */
[----:B------:R-:W-:Y:S02]  /*0500*/  FADD R9, R9, -R10 ;  /* 0x8000000a09097221 */ /* 0x000fe40000000000 */
[----:B------:R-:W-:Y:S01]  /*0510*/  @!P2 FMUL R17, R17, 16777216 ;  /* 0x4b8000001111a820 */ /* 0x000fe20000400000 */
[----:B------:R-:W0:Y:S01]  /*0520*/  MUFU.RCP R14, R14 ;  /* 0x0000000e000e7308 */ /* 0x000e220000001000 */
[----:B------:R-:W-:Y:S01]  /*0530*/  FMUL R5, R5, R12 ;  /* 0x0000000c05057220 */ /* 0x000fe20000400000 */
[----:B------:R-:W-:Y:S01]  /*0540*/  FMUL R4, R4, R4 ;  /* 0x0000000404047220 */ /* 0x000fe20000400000 */
[----:B------:R-:W-:Y:S02]  /*0550*/  FMUL.D4 R9, R9, R9 ;  /* 0x0000000909097220 */ /* 0x000fe40000200000 */
[----:B------:R-:W-:-:S03]  /*0560*/  @P1 FMUL R5, R5, 0.25 ;  /* 0x3e80000005051820 */ /* 0x000fc60000400000 */
[----:B------:R-:W1:Y:S01]  /*0570*/  MUFU.RCP R17, R17 ;  /* 0x0000001100117308 */ /* 0x000e620000001000 */
[----:B------:R-:W-:Y:S01]  /*0580*/  FFMA R4, R4, 0.25, R9 ;  /* 0x3e80000004047823 */ /* 0x000fe20000000009 */
[----:B------:R-:W-:-:S03]  /*0590*/  @!P3 FMUL R5, R5, 16777216 ;  /* 0x4b8000000505b820 */ /* 0x000fc60000400000 */
[----:B------:R-:W-:Y:S01]  /*05a0*/  @P0 FMUL R4, R4, 0.25 ;  /* 0x3e80000004040820 */ /* 0x000fe20000400000 */
[----:B0-----:R-:W-:-:S03]  /*05b0*/  FMUL R14, R14, R5 ;  /* 0x000000050e0e7220 */ /* 0x001fc60000400000 */
[----:B------:R-:W-:-:S04]  /*05c0*/  @!P2 FMUL R4, R4, 16777216 ;  /* 0x4b8000000404a820 */ /* 0x000fc80000400000 */
[----:B-1----:R-:W-:-:S04]  /*05d0*/  FFMA R14, R17, R4, -R14 ;  /* 0x00000004110e7223 */ /* 0x002fc8000000080e */
[----:B------:R-:W-:-:S05]  /*05e0*/  FADD R14, R14, 1 ;  /* 0x3f8000000e0e7421 */ /* 0x000fca0000000000 */
[----:B------:R-:W0:Y:S02]  /*05f0*/  SHFL.BFLY PT, R5, R14, 0x10, 0x1f ;  /* 0x0e001f000e057f89 */ /* 0x000e2400000e0000 */
[----:B0-----:R-:W-:-:S05]  /*0600*/  FADD R5, R14, R5 ;  /* 0x000000050e057221 */ /* 0x001fca0000000000 */
[----:B------:R-:W0:Y:S02]  /*0610*/  SHFL.BFLY PT, R4, R5, 0x8, 0x1f ;  /* 0x0d001f0005047f89 */ /* 0x000e2400000e0000 */
[----:B0-----:R-:W-:-:S05]  /*0620*/  FADD R4, R5, R4 ;  /* 0x0000000405047221 */ /* 0x001fca0000000000 */
[----:B------:R-:W0:Y:S02]  /*0630*/  SHFL.BFLY PT, R7, R4, 0x4, 0x1f ;  /* 0x0c801f0004077f89 */ /* 0x000e2400000e0000 */
[----:B0-----:R-:W-:-:S05]  /*0640*/  FADD R7, R4, R7 ;  /* 0x0000000704077221 */ /* 0x001fca0000000000 */
[----:B------:R-:W0:Y:S01]  /*0650*/  SHFL.BFLY PT, R6, R7, 0x2, 0x1f ;  /* 0x0c401f0007067f89 */ /* 0x000e2200000e0000 */
[----:B------:R-:W-:Y:S01]  /*0660*/  LOP3.LUT P0, RZ, R0, 0x1f, RZ, 0xc0, !PT ;  /* 0x0000001f00ff7812 */ /* 0x000fe2000780c0ff */
[----:B0-----:R-:W-:-:S05]  /*0670*/  FADD R6, R7, R6 ;  /* 0x0000000607067221 */ /* 0x001fca0000000000 */
[----:B------:R-:W0:Y:S01]  /*0680*/  SHFL.BFLY PT, R9, R6, 0x1, 0x1f ;  /* 0x0c201f0006097f89 */ /* 0x000e2200000e0000 */
[----:B------:R-:W-:-:S04]  /*0690*/  SHF.R.U32.HI R5, RZ, 0x3, R0 ;  /* 0x00000003ff057819 */ /* 0x000fc80000011600 */
[----:B------:R-:W-:Y:S02]  /*06a0*/  LOP3.LUT R4, R5, 0x4, RZ, 0xc0, !PT ;  /* 0x0000000405047812 */ /* 0x000fe400078ec0ff */
[----:B------:R-:W-:Y:S01]  /*06b0*/  ISETP.GE.AND P1, PT, R0, 0x2, PT ;  /* 0x000000020000780c */ /* 0x000fe20003f26270 */
[----:B0-----:R-:W-:-:S05]  /*06c0*/  FADD R9, R6, R9 ;  /* 0x0000000906097221 */ /* 0x001fca0000000000 */
[----:B------:R-:W-:Y:S01]  /*06d0*/  @!P0 STS [R4+UR4], R9 ;  /* 0x0000000904008988 */ /* 0x000fe20008000804 */
[----:B------:R-:W-:Y:S06]  /*06e0*/  BAR.SYNC.DEFER_BLOCKING 0x0 ;  /* 0x0000000000007b1d */ /* 0x000fec0000010000 */
[----:B------:R-:W0:Y:S01]  /*06f0*/  @!P1 LDS R3, [R2+UR4] ;  /* 0x0000000402039984 */ /* 0x000e220008000800 */
[----:B------:R-:W-:-:S04]  /*0700*/  LOP3.LUT R5, R0, 0x1, RZ, 0xc0, !PT ;  /* 0x0000000100057812 */ /* 0x000fc800078ec0ff */
[----:B------:R-:W-:-:S04]  /*0710*/  ISETP.NE.U32.AND P0, PT, R5, 0x1, PT ;  /* 0x000000010500780c */ /* 0x000fc80003f05070 */
[----:B------:R-:W-:Y:S01]  /*0720*/  ISETP.LT.AND P0, PT, R0, 0x2, P0 ;  /* 0x000000020000780c */ /* 0x000fe20000701270 */
[----:B0-----:R-:W0:Y:S02]  /*0730*/  SHFL.BFLY PT, R6, R3, 0x1, 0x1f ;  /* 0x0c201f0003067f89 */ /* 0x001e2400000e0000 */
[----:B0-----:R-:W-:-:S10]  /*0740*/  FADD R5, R3, R6 ;  /* 0x0000000603057221 */ /* 0x001fd40000000000 */
[----:B------:R0:W-:Y:S01]  /*0750*/  @P0 STS [R2+UR4], R5 ;  /* 0x0000000502000988 */ /* 0x0001e20008000804 */
[----:B------:R-:W-:Y:S01]  /*0760*/  BAR.SYNC.DEFER_BLOCKING 0x0 ;  /* 0x0000000000007b1d */ /* 0x000fe20000010000 */
[----:B------:R-:W-:-:S05]  /*0770*/  LOP3.LUT P0, RZ, R0, 0x3f, RZ, 0xc0, !PT ;  /* 0x0000003f00ff7812 */ /* 0x000fca000780c0ff */
[----:B------:R-:W1:Y:S02]  /*0780*/  LDS R6, [UR4] ;  /* 0x00000004ff067984 */ /* 0x000e640008000800 */
[----:B------:R-:W-:Y:S06]  /*0790*/  BAR.SYNC.DEFER_BLOCKING 0x0 ;  /* 0x0000000000007b1d */ /* 0x000fec0000010000 */
[----:B0-----:R-:W-:Y:S05]  /*07a0*/  @P0 EXIT ;  /* 0x000000000000094d */ /* 0x001fea0003800000 */
[----:B------:R-:W0:Y:S01]  /*07b0*/  LDC.64 R2, c[0x0][0x210] ;  /* 0x00008400ff027b82 */ /* 0x000e220000000a00 */
[----:B-1----:R-:W-:-:S05]  /*07c0*/  FMUL R5, R6, 0.015625 ;  /* 0x3c80000006057820 */ /* 0x002fca0000400000 */
[----:B0-----:R-:W-:Y:S01]  /*07d0*/  STG.E desc[UR6][R2.64], R5 ;  /* 0x0000000502007986 */ /* 0x001fe2000c101906 */
[----:B------:R-:W-:Y:S05]  /*07e0*/  EXIT ;  /* 0x000000000000794d */ /* 0x000fea0003800000 */
.L_x_0:
[----:B------:R-:W-:-:S00]  /*07f0*/  BRA `(.L_x_0) ;  /* 0xfffffffc00fc7947 */ /* 0x000fc0000383ffff */
[----:B------:R-:W-:-:S00]  /*0800*/  NOP ;  /* 0x0000000000007918 */ /* 0x000fc00000000000 */
[----:B------:R-:W-:-:S00]  /*0810*/  NOP ;  /* 0x0000000000007918 */ /* 0x000fc00000000000 */
[----:B------:R-:W-:-:S00]  /*0820*/  NOP ;  /* 0x0000000000007918 */ /* 0x000fc00000000000 */
[----:B------:R-:W-:-:S00]  /*0830*/  NOP ;  /* 0x0000000000007918 */ /* 0x000fc00000000000 */
[----:B------:R-:W-:-:S00]  /*0840*/  NOP ;  /* 0x0000000000007918 */ /* 0x000fc00000000000 */
[----:B------:R-:W-:-:S00]  /*0850*/  NOP ;  /* 0x0000000000007918 */ /* 0x000fc00000000000 */
[----:B------:R-:W-:-:S00]  /*0860*/  NOP ;  /* 0x0000000000007918 */ /* 0x000fc00000000000 */
[----:B------:R-:W-:-:S00]  /*0870*/  NOP ;  /* 0x0000000000007918 */ /* 0x000fc00000000000 */
.L_x_1:


//--------------------- .nv.shared.triton_per_fused_add_div_mean_mul_pow_rsub_sub_0 --------------------------
	.section	.nv.shared.triton_per_fused_add_div_mean_mul_pow_rsub_sub_0,"aw",@nobits
	.sectionflags	@""
	.align	16
	.zero		1024


//--------------------- .nv.constant0.triton_per_fused_add_div_mean_mul_pow_rsub_sub_0 --------------------------
	.section	.nv.constant0.triton_per_fused_add_div_mean_mul_pow_rsub_sub_0,"a",@progbits
	.sectionflags	@""
	.align	4
.nv.constant0.triton_per_fused_add_div_mean_mul_pow_rsub_sub_0:
	.zero		556
